	.headerflags	@"EF_CUDA_TEXMODE_UNIFIED EF_CUDA_64BIT_ADDRESS EF_CUDA_ACCELERATORS EF_CUDA_SM90 EF_CUDA_VIRTUAL_SM(EF_CUDA_SM90)"
	.elftype	@"ET_EXEC"


//--------------------- .nv.info                  --------------------------
	.section	.nv.info,"",@"SHT_CUDA_INFO"
	.align	4


	//----- nvinfo : EIATTR_REGCOUNT
	.align		4
        /*0000*/ 	.byte	0x04, 0x2f
        /*0002*/ 	.short	(.L_4 - .L_3)
	.align		4
.L_3:
        /*0004*/ 	.word	index@(triton_per_fused__softmax_add_4)
        /*0008*/ 	.word	0x00000024


	//----- nvinfo : EIATTR_MIN_STACK_SIZE
	.align		4
.L_4:
        /*000c*/ 	.byte	0x04, 0x12
        /*000e*/ 	.short	(.L_6 - .L_5)
	.align		4
.L_5:
        /*0010*/ 	.word	index@(triton_per_fused__softmax_add_4)
        /*0014*/ 	.word	0x00000000


	//----- nvinfo : EIATTR_FRAME_SIZE
	.align		4
.L_6:
        /*0018*/ 	.byte	0x04, 0x11
        /*001a*/ 	.short	(.L_8 - .L_7)
	.align		4
.L_7:
        /*001c*/ 	.word	index@(triton_per_fused__softmax_add_4)
        /*0020*/ 	.word	0x00000000


	//----- nvinfo : EIATTR_MIN_STACK_SIZE
	.align		4
.L_8:
        /*0024*/ 	.byte	0x04, 0x12
        /*0026*/ 	.short	(.L_10 - .L_9)
	.align		4
.L_9:
        /*0028*/ 	.word	index@(triton_per_fused__softmax_add_4)
        /*002c*/ 	.word	0x00000000
.L_10:


//--------------------- .nv.info.triton_per_fused__softmax_add_4 --------------------------
	.section	.nv.info.triton_per_fused__softmax_add_4,"",@"SHT_CUDA_INFO"
	.sectionflags	@""
	.align	4


	//----- nvinfo : EIATTR_CUDA_API_VERSION
	.align		4
        /*0000*/ 	.byte	0x04, 0x37
        /*0002*/ 	.short	(.L_12 - .L_11)
.L_11:
        /*0004*/ 	.word	0x0000007c


	//----- nvinfo : EIATTR_KPARAM_INFO
	.align		4
.L_12:
        /*0008*/ 	.byte	0x04, 0x17
        /*000a*/ 	.short	(.L_14 - .L_13)
.L_13:
        /*000c*/ 	.word	0x00000000
        /*0010*/ 	.short	0x0004
        /*0012*/ 	.short	0x001c
        /*0014*/ 	.byte	0x00, 0xf0, 0x11, 0x00


	//----- nvinfo : EIATTR_KPARAM_INFO
	.align		4
.L_14:
        /*0018*/ 	.byte	0x04, 0x17
        /*001a*/ 	.short	(.L_16 - .L_15)
.L_15:
        /*001c*/ 	.word	0x00000000
        /*0020*/ 	.short	0x0003
        /*0022*/ 	.short	0x0018
        /*0024*/ 	.byte	0x00, 0xf0, 0x11, 0x00


	//----- nvinfo : EIATTR_KPARAM_INFO
	.align		4
.L_16:
        /*0028*/ 	.byte	0x04, 0x17
        /*002a*/ 	.short	(.L_18 - .L_17)
.L_17:
        /*002c*/ 	.word	0x00000000
        /*0030*/ 	.short	0x0002
        /*0032*/ 	.short	0x0010
        /*0034*/ 	.byte	0x00, 0xf4, 0x21, 0x00


	//----- nvinfo : EIATTR_KPARAM_INFO
	.align		4
.L_18:
        /*0038*/ 	.byte	0x04, 0x17
        /*003a*/ 	.short	(.L_20 - .L_19)
.L_19:
        /*003c*/ 	.word	0x00000000
        /*0040*/ 	.short	0x0001
        /*0042*/ 	.short	0x0008
        /*0044*/ 	.byte	0x00, 0xf4, 0x21, 0x00


	//----- nvinfo : EIATTR_KPARAM_INFO
	.align		4
.L_20:
        /*0048*/ 	.byte	0x04, 0x17
        /*004a*/ 	.short	(.L_22 - .L_21)
.L_21:
        /*004c*/ 	.word	0x00000000
        /*0050*/ 	.short	0x0000
        /*0052*/ 	.short	0x0000
        /*0054*/ 	.byte	0x00, 0xf4, 0x21, 0x00


	//----- nvinfo : EIATTR_SPARSE_MMA_MASK
	.align		4
.L_22:
        /*0058*/ 	.byte	0x03, 0x50
        /*005a*/ 	.short	0x0000


	//----- nvinfo : EIATTR_MAXREG_COUNT
	.align		4
        /*005c*/ 	.byte	0x03, 0x1b
        /*005e*/ 	.short	0x00ff


	//----- nvinfo : EIATTR_EXTERNS
	.align		4
        /*0060*/ 	.byte	0x04, 0x0f
        /*0062*/ 	.short	(.L_24 - .L_23)


	//   ....[0]....
	.align		4
.L_23:
        /*0064*/ 	.word	index@(__assertfail)


	//----- nvinfo : EIATTR_COOP_GROUP_MASK_REGIDS
	.align		4
.L_24:
        /*0068*/ 	.byte	0x04, 0x29
        /*006a*/ 	.short	(.L_26 - .L_25)


	//   ....[0]....
.L_25:
        /*006c*/ 	.word	0xffffffff


	//   ....[1]....
        /*0070*/ 	.word	0xffffffff


	//   ....[2]....
        /*0074*/ 	.word	0xffffffff


	//   ....[3]....
        /*0078*/ 	.word	0xffffffff


	//   ....[4]....
        /*007c*/ 	.word	0xffffffff


	//   ....[5]....
        /*0080*/ 	.word	0xffffffff


	//   ....[6]....
        /*0084*/ 	.word	0xffffffff


	//   ....[7]....
        /*0088*/ 	.word	0xffffffff


	//----- nvinfo : EIATTR_COOP_GROUP_INSTR_OFFSETS
	.align		4
.L_26:
        /*008c*/ 	.byte	0x04, 0x28
        /*008e*/ 	.short	(.L_28 - .L_27)


	//   ....[0]....
.L_27:
        /*0090*/ 	.word	0x00000d10


	//   ....[1]....
        /*0094*/ 	.word	0x00000d60


	//   ....[2]....
        /*0098*/ 	.word	0x00000dc0


	//   ....[3]....
        /*009c*/ 	.word	0x00000e50


	//   ....[4]....
        /*00a0*/ 	.word	0x00001080


	//   ....[5]....
        /*00a4*/ 	.word	0x000010a0


	//   ....[6]....
        /*00a8*/ 	.word	0x00001120


	//   ....[7]....
        /*00ac*/ 	.word	0x00001150


	//----- nvinfo : EIATTR_SYSCALL_OFFSETS
	.align		4
.L_28:
        /*00b0*/ 	.byte	0x04, 0x46
        /*00b2*/ 	.short	(.L_30 - .L_29)


	//   ....[0]....
.L_29:
        /*00b4*/ 	.word	0x000007b0


	//----- nvinfo : EIATTR_EXIT_INSTR_OFFSETS
	.align		4
.L_30:
        /*00b8*/ 	.byte	0x04, 0x1c
        /*00ba*/ 	.short	(.L_32 - .L_31)


	//   ....[0]....
.L_31:
        /*00bc*/ 	.word	0x00001360


	//   ....[1]....
        /*00c0*/ 	.word	0x00001390


	//----- nvinfo : EIATTR_REQNTID
	.align		4
.L_32:
        /*00c4*/ 	.byte	0x04, 0x10
        /*00c6*/ 	.short	(.L_34 - .L_33)
.L_33:
        /*00c8*/ 	.word	0x00000080
        /*00cc*/ 	.word	0x00000001
        /*00d0*/ 	.word	0x00000001


	//----- nvinfo : EIATTR_CRS_STACK_SIZE
	.align		4
.L_34:
        /*00d4*/ 	.byte	0x04, 0x1e
        /*00d6*/ 	.short	(.L_36 - .L_35)
.L_35:
        /*00d8*/ 	.word	0x00000000


	//----- nvinfo : EIATTR_CBANK_PARAM_SIZE
	.align		4
.L_36:
        /*00dc*/ 	.byte	0x03, 0x19
        /*00de*/ 	.short	0x0020


	//----- nvinfo : EIATTR_PARAM_CBANK
	.align		4
        /*00e0*/ 	.byte	0x04, 0x0a
        /*00e2*/ 	.short	(.L_38 - .L_37)
	.align		4
.L_37:
        /*00e4*/ 	.word	index@(.nv.constant0.triton_per_fused__softmax_add_4)
        /*00e8*/ 	.short	0x0210
        /*00ea*/ 	.short	0x0020


	//----- nvinfo : EIATTR_SW_WAR
	.align		4
.L_38:
        /*00ec*/ 	.byte	0x04, 0x36
        /*00ee*/ 	.short	(.L_40 - .L_39)
.L_39:
        /*00f0*/ 	.word	0x00000008
.L_40:


//--------------------- .nv.callgraph             --------------------------
	.section	.nv.callgraph,"",@"SHT_CUDA_CALLGRAPH"
	.align	4
	.sectionentsize	8
	.align		4
        /*0000*/ 	.word	0x00000000
	.align		4
        /*0004*/ 	.word	0xffffffff
	.align		4
        /*0008*/ 	.word	index@(triton_per_fused__softmax_add_4)
	.align		4
        /*000c*/ 	.word	index@(__assertfail)
	.align		4
        /*0010*/ 	.word	0x00000000
	.align		4
        /*0014*/ 	.word	0xfffffffe
	.align		4
        /*0018*/ 	.word	0x00000000
	.align		4
        /*001c*/ 	.word	0xfffffffd
	.align		4
        /*0020*/ 	.word	0x00000000
	.align		4
        /*0024*/ 	.word	0xfffffffc


//--------------------- .nv.constant4             --------------------------
	.section	.nv.constant4,"a",@progbits
	.align	8
	.align		8
.nv.constant4:
        /*0000*/ 	.dword	__assertfail
	.align		8
        /*0008*/ 	.dword	assertFunc_0
	.align		8
        /*0010*/ 	.dword	assertFile_0
	.align		8
        /*0018*/ 	.dword	assertMessage_0


//--------------------- .text.triton_per_fused__softmax_add_4 --------------------------
	.section	.text.triton_per_fused__softmax_add_4,"ax",@progbits
	.sectionflags	@"SHF_BARRIERS=1"
	.align	128
        .global         triton_per_fused__softmax_add_4
        .type           triton_per_fused__softmax_add_4,@function
        .size           triton_per_fused__softmax_add_4,(.L_x_2 - triton_per_fused__softmax_add_4)
        .other          triton_per_fused__softmax_add_4,@"STO_CUDA_ENTRY STV_DEFAULT"
triton_per_fused__softmax_add_4:
.text.triton_per_fused__softmax_add_4:
[----:B------:R-:W0:Y:S02]  /*0000*/  LDC R1, c[0x0][0x28] ;  /* 0x00000a00ff017b82 */ /* 0x000e240000000800 */
[----:B------:R-:W1:Y:S01]  /*0010*/  S2R R23, SR_TID.X ;  /* 0x0000000000177919 */ /* 0x000e620000002100 */
[----:B------:R-:W2:Y:S01]  /*0020*/  LDC.64 R14, c[0x0][0x210] ;  /* 0x00008400ff0e7b82 */ /* 0x000ea20000000a00 */
[----:B------:R-:W-:Y:S02]  /*0030*/  CS2R R4, SRZ ;  /* 0x0000000000047805 */ /* 0x000fe4000001ff00 */
[----:B------:R-:W-:Y:S01]  /*0040*/  CS2R R6, SRZ ;  /* 0x0000000000067805 */ /* 0x000fe2000001ff00 */
[----:B------:R-:W3:Y:S01]  /*0050*/  S2R R2, SR_CTAID.X ;  /* 0x0000000000027919 */ /* 0x000ee20000002500 */
[----:B------:R-:W-:Y:S01]  /*0060*/  ULDC.64 UR6, c[0x0][0x208] ;  /* 0x0000820000067ab9 */ /* 0x000fe20000000a00 */
[----:B-1----:R-:W-:Y:S01]  /*0070*/  SHF.R.U32.HI R9, RZ, 0x4, R23 ;  /* 0x00000004ff097819 */ /* 0x002fe20000011617 */
[----:B------:R-:W-:Y:S02]  /*0080*/  IMAD.SHL.U32 R19, R23, 0x4, RZ ;  /* 0x0000000417137824 */ /* 0x000fe400078e00ff */
[----:B---3--:R-:W-:Y:S01]  /*0090*/  IMAD.SHL.U32 R22, R2, 0x8, RZ ;  /* 0x0000000802167824 */ /* 0x008fe200078e00ff */
[----:B------:R-:W-:-:S02]  /*00a0*/  SGXT.U32 R9, R9, 0x3 ;  /* 0x000000030909781a */ /* 0x000fc40000000000 */
[----:B------:R-:W-:Y:S02]  /*00b0*/  LOP3.LUT R11, R19, 0x3c, RZ, 0xc0, !PT ;  /* 0x0000003c130b7812 */ /* 0x000fe400078ec0ff */
[----:B------:R-:W-:-:S04]  /*00c0*/  LOP3.LUT R0, R22, R9, RZ, 0xfc, !PT ;  /* 0x0000000916007212 */ /* 0x000fc800078efcff */
[C---:B------:R-:W-:Y:S01]  /*00d0*/  ISETP.GE.AND P2, PT, R0.reuse, 0x100, PT ;  /* 0x000001000000780c */ /* 0x040fe20003f46270 */
[----:B------:R-:W-:-:S04]  /*00e0*/  IMAD R3, R0, 0x40, R11 ;  /* 0x0000004000037824 */ /* 0x000fc800078e020b */
[----:B--2---:R-:W-:-:S08]  /*00f0*/  IMAD.WIDE R14, R3, 0x4, R14 ;  /* 0x00000004030e7825 */ /* 0x004fd000078e020e */
[----:B------:R-:W2:Y:S01]  /*0100*/  @!P2 LDG.E.128 R4, desc[UR6][R14.64] ;  /* 0x000000060e04a981 */ /* 0x000ea2000c1e1d00 */
[----:B------:R-:W1:Y:S01]  /*0110*/  S2UR UR5, SR_CgaCtaId ;  /* 0x00000000000579c3 */ /* 0x000e620000008800 */
[----:B------:R-:W-:Y:S01]  /*0120*/  SHF.R.S32.HI R3, RZ, 0x1c, R2 ;  /* 0x0000001cff037819 */ /* 0x000fe20000011402 */
[----:B------:R-:W-:Y:S01]  /*0130*/  IMAD.SHL.U32 R10, R23, 0x20, RZ ;  /* 0x00000020170a7824 */ /* 0x000fe200078e00ff */
[----:B------:R-:W-:Y:S02]  /*0140*/  UMOV UR4, 0x400 ;  /* 0x0000040000047882 */ /* 0x000fe40000000000 */
[----:B------:R-:W-:Y:S02]  /*0150*/  SGXT R3, R3, 0x1 ;  /* 0x000000010303781a */ /* 0x000fe40000000200 */
[----:B------:R-:W-:Y:S02]  /*0160*/  LOP3.LUT R10, R10, 0x1e0, RZ, 0xc0, !PT ;  /* 0x000001e00a0a7812 */ /* 0x000fe400078ec0ff */
[----:B------:R-:W-:-:S02]  /*0170*/  LEA.HI R8, R3, R0, RZ, 0x6 ;  /* 0x0000000003087211 */ /* 0x000fc400078f30ff */
[----:B------:R-:W-:Y:S01]  /*0180*/  LOP3.LUT R9, R10, R9, RZ, 0xfc, !PT ;  /* 0x000000090a097212 */ /* 0x000fe200078efcff */
[----:B------:R-:W3:Y:S01]  /*0190*/  LDC.64 R2, c[0x0][0x218] ;  /* 0x00008600ff027b82 */ /* 0x000ee20000000a00 */
[----:B------:R-:W-:Y:S02]  /*01a0*/  LOP3.LUT R13, R8, 0x3ffffc0, RZ, 0xc0, !PT ;  /* 0x03ffffc0080d7812 */ /* 0x000fe400078ec0ff */
[C---:B------:R-:W-:Y:S02]  /*01b0*/  LOP3.LUT R16, R10.reuse, 0x10, RZ, 0xfc, !PT ;  /* 0x000000100a107812 */ /* 0x040fe400078efcff */
[----:B------:R-:W-:Y:S01]  /*01c0*/  LOP3.LUT R12, R10, 0x18, RZ, 0xfc, !PT ;  /* 0x000000180a0c7812 */ /* 0x000fe200078efcff */
[----:B------:R-:W-:Y:S01]  /*01d0*/  IMAD.IADD R8, R0, 0x1, -R13 ;  /* 0x0000000100087824 */ /* 0x000fe200078e0a0d */
[C---:B------:R-:W-:Y:S02]  /*01e0*/  LOP3.LUT R0, R10.reuse, 0x8, RZ, 0xfc, !PT ;  /* 0x000000080a007812 */ /* 0x040fe400078efcff */
[-C--:B------:R-:W-:Y:S01]  /*01f0*/  LEA.HI R18, R10, R9.reuse, RZ, 0x1d ;  /* 0x000000090a127211 */ /* 0x080fe200078fe8ff */
[----:B------:R-:W-:Y:S01]  /*0200*/  IMAD R11, R8, 0x40, R11 ;  /* 0x00000040080b7824 */ /* 0x000fe200078e020b */
[-C--:B------:R-:W-:Y:S01]  /*0210*/  LEA.HI R17, R0, R9.reuse, RZ, 0x1d ;  /* 0x0000000900117211 */ /* 0x080fe200078fe8ff */
[----:B-1----:R-:W-:Y:S01]  /*0220*/  UPRMT UR4, UR5, 0x654, UR4 ;  /* 0x0000065405047896 */ /* 0x002fe20008000004 */
[----:B------:R-:W-:-:S02]  /*0230*/  LEA.HI R16, R16, R9, RZ, 0x1d ;  /* 0x0000000910107211 */ /* 0x000fc400078fe8ff */
[----:B------:R-:W-:-:S03]  /*0240*/  LEA.HI R0, R12, R9, RZ, 0x1d ;  /* 0x000000090c007211 */ /* 0x000fc600078fe8ff */
[----:B------:R-:W-:Y:S02]  /*0250*/  LEA R10, R18, UR4, 0x2 ;  /* 0x00000004120a7c11 */ /* 0x000fe4000f8e10ff */
[----:B------:R-:W-:Y:S02]  /*0260*/  LEA R21, R17, UR4, 0x2 ;  /* 0x0000000411157c11 */ /* 0x000fe4000f8e10ff */
[----:B------:R-:W-:Y:S02]  /*0270*/  LEA R24, R16, UR4, 0x2 ;  /* 0x0000000410187c11 */ /* 0x000fe4000f8e10ff */
[----:B------:R-:W-:Y:S01]  /*0280*/  LEA R25, R0, UR4, 0x2 ;  /* 0x0000000400197c11 */ /* 0x000fe2000f8e10ff */
[----:B---3--:R-:W-:Y:S01]  /*0290*/  IMAD.WIDE R2, R11, 0x8, R2 ;  /* 0x000000080b027825 */ /* 0x008fe200078e0202 */
[----:B--2---:R-:W-:Y:S02]  /*02a0*/  SEL R9, R4, RZ, !P2 ;  /* 0x000000ff04097207 */ /* 0x004fe40005000000 */
[----:B------:R-:W-:-:S02]  /*02b0*/  SEL R12, R5, RZ, !P2 ;  /* 0x000000ff050c7207 */ /* 0x000fc40005000000 */
[----:B------:R-:W-:Y:S02]  /*02c0*/  CS2R R4, SRZ ;  /* 0x0000000000047805 */ /* 0x000fe4000001ff00 */
[----:B------:R-:W-:Y:S01]  /*02d0*/  SEL R13, R6, RZ, !P2 ;  /* 0x000000ff060d7207 */ /* 0x000fe20005000000 */
[----:B------:R1:W-:Y:S01]  /*02e0*/  STS [R10], R9 ;  /* 0x000000090a007388 */ /* 0x0003e20000000800 */
[----:B------:R-:W-:Y:S02]  /*02f0*/  SEL R20, R7, RZ, !P2 ;  /* 0x000000ff07147207 */ /* 0x000fe40005000000 */
[----:B------:R-:W-:Y:S01]  /*0300*/  CS2R R6, SRZ ;  /* 0x0000000000067805 */ /* 0x000fe2000001ff00 */
[----:B------:R-:W-:Y:S04]  /*0310*/  STS [R21+0x20], R12 ;  /* 0x0000200c15007388 */ /* 0x000fe80000000800 */
[----:B------:R-:W-:Y:S04]  /*0320*/  STS [R24+0x40], R13 ;  /* 0x0000400d18007388 */ /* 0x000fe80000000800 */
[----:B------:R2:W-:Y:S01]  /*0330*/  STS [R25+0x60], R20 ;  /* 0x0000601419007388 */ /* 0x0005e20000000800 */
[----:B------:R-:W-:Y:S01]  /*0340*/  BAR.SYNC.DEFER_BLOCKING 0x0 ;  /* 0x0000000000007b1d */ /* 0x000fe20000010000 */
[----:B-1----:R-:W-:-:S02]  /*0350*/  CS2R R8, SRZ ;  /* 0x0000000000087805 */ /* 0x002fc4000001ff00 */
[----:B------:R-:W-:-:S03]  /*0360*/  CS2R R10, SRZ ;  /* 0x00000000000a7805 */ /* 0x000fc6000001ff00 */
[----:B------:R-:W3:Y:S04]  /*0370*/  @!P2 LDG.E.EL.128 R4, desc[UR6][R2.64] ;  /* 0x000000060204a981 */ /* 0x000ee8000c2e1d00 */
[----:B------:R-:W4:Y:S01]  /*0380*/  @!P2 LDG.E.EL.128 R8, desc[UR6][R2.64+0x10] ;  /* 0x000010060208a981 */ /* 0x000f22000c2e1d00 */
[----:B---3--:R-:W-:Y:S02]  /*0390*/  SEL R29, R4, RZ, !P2 ;  /* 0x000000ff041d7207 */ /* 0x008fe40005000000 */
[----:B------:R-:W-:Y:S02]  /*03a0*/  SEL R6, R6, RZ, !P2 ;  /* 0x000000ff06067207 */ /* 0x000fe40005000000 */
[----:B------:R-:W-:Y:S02]  /*03b0*/  SEL R4, R5, RZ, !P2 ;  /* 0x000000ff05047207 */ /* 0x000fe40005000000 */
[----:B------:R-:W-:-:S02]  /*03c0*/  SEL R7, R7, RZ, !P2 ;  /* 0x000000ff07077207 */ /* 0x000fc40005000000 */
[----:B------:R-:W-:Y:S02]  /*03d0*/  IADD3 R26, P3, R29, 0xe1, RZ ;  /* 0x000000e11d1a7810 */ /* 0x000fe40007f7e0ff */
[----:B--2---:R-:W-:Y:S02]  /*03e0*/  IADD3 R25, P4, R6, 0xe1, RZ ;  /* 0x000000e106197810 */ /* 0x004fe40007f9e0ff */
[----:B------:R-:W-:Y:S01]  /*03f0*/  ISETP.GE.AND P0, PT, R4, RZ, PT ;  /* 0x000000ff0400720c */ /* 0x000fe20003f06270 */
[----:B------:R-:W-:Y:S01]  /*0400*/  IMAD.X R27, RZ, RZ, R4, P3 ;  /* 0x000000ffff1b7224 */ /* 0x000fe200018e0604 */
[----:B------:R-:W-:Y:S01]  /*0410*/  ISETP.GE.AND P1, PT, R7, RZ, PT ;  /* 0x000000ff0700720c */ /* 0x000fe20003f26270 */
[----:B------:R-:W-:Y:S01]  /*0420*/  IMAD.X R24, RZ, RZ, R7, P4 ;  /* 0x000000ffff187224 */ /* 0x000fe200020e0607 */
[----:B----4-:R-:W-:Y:S02]  /*0430*/  SEL R8, R8, RZ, !P2 ;  /* 0x000000ff08087207 */ /* 0x010fe40005000000 */
[----:B------:R-:W-:-:S02]  /*0440*/  SEL R10, R10, RZ, !P2 ;  /* 0x000000ff0a0a7207 */ /* 0x000fc40005000000 */
[----:B------:R-:W-:Y:S01]  /*0450*/  SEL R26, R26, R29, !P0 ;  /* 0x0000001d1a1a7207 */ /* 0x000fe20004000000 */
[----:B------:R-:W-:Y:S01]  /*0460*/  VIADD R29, R8, 0xe1 ;  /* 0x000000e1081d7836 */ /* 0x000fe20000000000 */
[----:B------:R-:W-:Y:S01]  /*0470*/  SEL R25, R25, R6, !P1 ;  /* 0x0000000619197207 */ /* 0x000fe20004800000 */
[----:B------:R-:W-:Y:S01]  /*0480*/  VIADD R5, R10, 0xe1 ;  /* 0x000000e10a057836 */ /* 0x000fe20000000000 */
[----:B------:R-:W-:Y:S02]  /*0490*/  SEL R27, R27, R4, !P0 ;  /* 0x000000041b1b7207 */ /* 0x000fe40004000000 */
[----:B------:R-:W-:Y:S02]  /*04a0*/  SEL R24, R24, R7, !P1 ;  /* 0x0000000718187207 */ /* 0x000fe40004800000 */
[----:B------:R-:W-:Y:S02]  /*04b0*/  SEL R3, R9, RZ, !P2 ;  /* 0x000000ff09037207 */ /* 0x000fe40005000000 */
[----:B------:R-:W-:-:S02]  /*04c0*/  SEL R2, R11, RZ, !P2 ;  /* 0x000000ff0b027207 */ /* 0x000fc40005000000 */
[----:B------:R-:W-:Y:S02]  /*04d0*/  IADD3 RZ, P0, R8, 0xe1, RZ ;  /* 0x000000e108ff7810 */ /* 0x000fe40007f1e0ff */
[----:B------:R-:W-:Y:S02]  /*04e0*/  IADD3 RZ, P1, R10, 0xe1, RZ ;  /* 0x000000e10aff7810 */ /* 0x000fe40007f3e0ff */
[----:B------:R-:W-:Y:S01]  /*04f0*/  ISETP.GE.AND P3, PT, R3, RZ, PT ;  /* 0x000000ff0300720c */ /* 0x000fe20003f66270 */
[----:B------:R-:W-:Y:S01]  /*0500*/  IMAD.X R30, RZ, RZ, R3, P0 ;  /* 0x000000ffff1e7224 */ /* 0x000fe200000e0603 */
[----:B------:R-:W-:Y:S01]  /*0510*/  ISETP.GT.U32.AND P0, PT, R26, 0xe0, PT ;  /* 0x000000e01a00780c */ /* 0x000fe20003f04070 */
[----:B------:R-:W-:Y:S01]  /*0520*/  IMAD.X R9, RZ, RZ, R2, P1 ;  /* 0x000000ffff097224 */ /* 0x000fe200008e0602 */
[----:B------:R-:W-:Y:S02]  /*0530*/  ISETP.GT.U32.AND P1, PT, R25, 0xe0, PT ;  /* 0x000000e01900780c */ /* 0x000fe40003f24070 */
[----:B------:R-:W-:-:S02]  /*0540*/  ISETP.GE.AND P4, PT, R2, RZ, PT ;  /* 0x000000ff0200720c */ /* 0x000fc40003f86270 */
[----:B------:R-:W-:Y:S02]  /*0550*/  ISETP.GT.U32.AND.EX P0, PT, R27, RZ, PT, P0 ;  /* 0x000000ff1b00720c */ /* 0x000fe40003f04100 */
[----:B------:R-:W-:Y:S02]  /*0560*/  ISETP.GT.U32.AND.EX P1, PT, R24, RZ, PT, P1 ;  /* 0x000000ff1800720c */ /* 0x000fe40003f24110 */
[----:B------:R-:W-:Y:S02]  /*0570*/  SEL R29, R29, R8, !P3 ;  /* 0x000000081d1d7207 */ /* 0x000fe40005800000 */
[----:B------:R-:W-:Y:S02]  /*0580*/  SEL R28, R5, R10, !P4 ;  /* 0x0000000a051c7207 */ /* 0x000fe40006000000 */
[----:B------:R-:W-:Y:S02]  /*0590*/  SEL R30, R30, R3, !P3 ;  /* 0x000000031e1e7207 */ /* 0x000fe40005800000 */
[----:B------:R-:W-:-:S02]  /*05a0*/  SEL R9, R9, R2, !P4 ;  /* 0x0000000209097207 */ /* 0x000fc40006000000 */
[----:B------:R-:W-:Y:S02]  /*05b0*/  SEL R2, RZ, 0x1, !P0 ;  /* 0x00000001ff027807 */ /* 0x000fe40004000000 */
[----:B------:R-:W-:Y:S02]  /*05c0*/  SEL R3, RZ, 0x1fffe, !P1 ;  /* 0x0001fffeff037807 */ /* 0x000fe40004800000 */
[----:B------:R-:W-:Y:S02]  /*05d0*/  ISETP.GT.U32.AND P3, PT, R29, 0xe0, PT ;  /* 0x000000e01d00780c */ /* 0x000fe40003f64070 */
[----:B------:R-:W-:Y:S01]  /*05e0*/  ISETP.GT.U32.AND P4, PT, R28, 0xe0, PT ;  /* 0x000000e01c00780c */ /* 0x000fe20003f84070 */
[----:B------:R-:W-:Y:S01]  /*05f0*/  IMAD.IADD R4, R2, 0x1, R3 ;  /* 0x0000000102047824 */ /* 0x000fe200078e0203 */
[----:B------:R-:W-:Y:S02]  /*0600*/  ISETP.GT.U32.AND.EX P0, PT, R30, RZ, PT, P3 ;  /* 0x000000ff1e00720c */ /* 0x000fe40003f04130 */
[----:B------:R-:W-:-:S02]  /*0610*/  ISETP.GT.U32.AND.EX P1, PT, R9, RZ, PT, P4 ;  /* 0x000000ff0900720c */ /* 0x000fc40003f24140 */
[----:B------:R-:W-:Y:S02]  /*0620*/  SHF.R.U32.HI R5, RZ, 0x4, R23 ;  /* 0x00000004ff057819 */ /* 0x000fe40000011617 */
[----:B------:R-:W-:Y:S02]  /*0630*/  SEL R2, RZ, 0x4, !P0 ;  /* 0x00000004ff027807 */ /* 0x000fe40004000000 */
[----:B------:R-:W-:Y:S02]  /*0640*/  SEL R3, RZ, 0x7fff8, !P1 ;  /* 0x0007fff8ff037807 */ /* 0x000fe40004800000 */
[----:B------:R-:W-:Y:S02]  /*0650*/  LOP3.LUT R4, R4, 0x3, RZ, 0xc0, !PT ;  /* 0x0000000304047812 */ /* 0x000fe400078ec0ff */
[----:B------:R-:W-:Y:S02]  /*0660*/  SGXT.U32 R5, R5, 0x3 ;  /* 0x000000030505781a */ /* 0x000fe40000000000 */
[----:B------:R-:W-:-:S02]  /*0670*/  IADD3 R2, R4, R3, R2 ;  /* 0x0000000304027210 */ /* 0x000fc40007ffe002 */
[----:B------:R-:W-:Y:S02]  /*0680*/  LOP3.LUT R5, R22, R5, RZ, 0xfc, !PT ;  /* 0x0000000516057212 */ /* 0x000fe400078efcff */
[----:B------:R-:W-:-:S04]  /*0690*/  LOP3.LUT P0, RZ, R2, 0xf, RZ, 0xc0, !PT ;  /* 0x0000000f02ff7812 */ /* 0x000fc8000780c0ff */
[----:B------:R-:W-:-:S13]  /*06a0*/  ISETP.GT.OR P0, PT, R5, 0xff, !P0 ;  /* 0x000000ff0500780c */ /* 0x000fda0004704670 */
[----:B------:R-:W-:Y:S05]  /*06b0*/  @P0 BRA `(.L_x_0) ;  /* 0x0000000000400947 */ /* 0x000fea0003800000 */
[----:B------:R-:W-:Y:S01]  /*06c0*/  MOV R2, 0x0 ;  /* 0x0000000000027802 */ /* 0x000fe20000000f00 */
[----:B------:R-:W-:Y:S01]  /*06d0*/  ULDC.64 UR8, c[0x4][0x18] ;  /* 0x0100060000087ab9 */ /* 0x000fe20000000a00 */
[----:B------:R-:W-:Y:S01]  /*06e0*/  ULDC.64 UR10, c[0x4][0x8] ;  /* 0x01000200000a7ab9 */ /* 0x000fe20000000a00 */
[----:B------:R-:W-:Y:S02]  /*06f0*/  IMAD.U32 R4, RZ, RZ, UR8 ;  /* 0x00000008ff047e24 */ /* 0x000fe4000f8e00ff */
[----:B------:R-:W-:Y:S01]  /*0700*/  IMAD.U32 R5, RZ, RZ, UR9 ;  /* 0x00000009ff057e24 */ /* 0x000fe2000f8e00ff */
[----:B------:R-:W1:Y:S01]  /*0710*/  LDC.64 R2, c[0x4][R2] ;  /* 0x0100000002027b82 */ /* 0x000e620000000a00 */
[----:B------:R-:W-:Y:S01]  /*0720*/  ULDC.64 UR8, c[0x4][0x10] ;  /* 0x0100040000087ab9 */ /* 0x000fe20000000a00 */
[----:B------:R-:W-:Y:S02]  /*0730*/  IMAD.U32 R10, RZ, RZ, UR10 ;  /* 0x0000000aff0a7e24 */ /* 0x000fe4000f8e00ff */
[----:B------:R-:W-:-:S02]  /*0740*/  IMAD.U32 R6, RZ, RZ, UR8 ;  /* 0x00000008ff067e24 */ /* 0x000fc4000f8e00ff */
[----:B------:R-:W-:Y:S02]  /*0750*/  IMAD.U32 R7, RZ, RZ, UR9 ;  /* 0x00000009ff077e24 */ /* 0x000fe4000f8e00ff */
[----:B------:R-:W-:Y:S02]  /*0760*/  IMAD.U32 R11, RZ, RZ, UR11 ;  /* 0x0000000bff0b7e24 */ /* 0x000fe4000f8e00ff */
[----:B------:R-:W-:Y:S02]  /*0770*/  IMAD.MOV.U32 R8, RZ, RZ, 0x26 ;  /* 0x00000026ff087424 */ /* 0x000fe400078e00ff */
[----:B------:R-:W-:Y:S02]  /*0780*/  IMAD.MOV.U32 R12, RZ, RZ, 0x1 ;  /* 0x00000001ff0c7424 */ /* 0x000fe400078e00ff */
[----:B------:R-:W-:-:S07]  /*0790*/  IMAD.MOV.U32 R13, RZ, RZ, RZ ;  /* 0x000000ffff0d7224 */ /* 0x000fce00078e00ff */
[----:B------:R-:W-:-:S07]  /*07a0*/  LEPC R20, `(.L_x_0) ;  /* 0x000000001014794e */ /* 0x000fce0000000000 */
[----:B01----:R-:W-:Y:S05]  /*07b0*/  CALL.ABS.NOINC R2 ;  /* 0x0000000002007343 */ /* 0x003fea0003c00000 */
.L_x_0:
[----:B------:R-:W-:Y:S02]  /*07c0*/  SHF.R.U32.HI R11, RZ, 0x3, R23 ;  /* 0x00000003ff0b7819 */ /* 0x000fe40000011617 */
[----:B------:R-:W-:Y:S02]  /*07d0*/  LOP3.LUT R32, R23, 0x7f, RZ, 0xc0, !PT ;  /* 0x0000007f17207812 */ /* 0x000fe400078ec0ff */
[----:B------:R-:W-:Y:S02]  /*07e0*/  SGXT.U32 R11, R11, 0x4 ;  /* 0x000000040b0b781a */ /* 0x000fe40000000000 */
[----:B------:R-:W-:Y:S02]  /*07f0*/  LOP3.LUT R22, R22, 0x7, R23, 0xf8, !PT ;  /* 0x0000000716167812 */ /* 0x000fe400078ef817 */
[C---:B------:R-:W-:Y:S01]  /*0800*/  LOP3.LUT R3, R32.reuse, 0x80, RZ, 0xfc, !PT ;  /* 0x0000008020037812 */ /* 0x040fe200078efcff */
[C---:B------:R-:W-:Y:S01]  /*0810*/  IMAD.IADD R31, R32.reuse, 0x1, R11 ;  /* 0x00000001201f7824 */ /* 0x040fe200078e020b */
[----:B------:R-:W-:-:S02]  /*0820*/  LOP3.LUT R5, R32, 0x100, RZ, 0xfc, !PT ;  /* 0x0000010020057812 */ /* 0x000fc400078efcff */
[----:B------:R-:W-:Y:S02]  /*0830*/  LOP3.LUT R13, R32, 0x180, RZ, 0xfc, !PT ;  /* 0x00000180200d7812 */ /* 0x000fe400078efcff */
[----:B------:R-:W-:Y:S02]  /*0840*/  ISETP.GE.AND P4, PT, R22, 0x100, PT ;  /* 0x000001001600780c */ /* 0x000fe40003f86270 */
[-C--:B------:R-:W-:Y:S02]  /*0850*/  LEA.HI R3, R3, R32.reuse, RZ, 0x1d ;  /* 0x0000002003037211 */ /* 0x080fe400078fe8ff */
[-C--:B------:R-:W-:Y:S02]  /*0860*/  LEA.HI R22, R5, R32.reuse, RZ, 0x1d ;  /* 0x0000002005167211 */ /* 0x080fe400078fe8ff */
[----:B------:R-:W-:Y:S02]  /*0870*/  LEA.HI R13, R13, R32, RZ, 0x1d ;  /* 0x000000200d0d7211 */ /* 0x000fe400078fe8ff */
[----:B------:R-:W-:-:S02]  /*0880*/  LEA R12, R3, UR4, 0x2 ;  /* 0x00000004030c7c11 */ /* 0x000fc4000f8e10ff */
[----:B------:R-:W-:Y:S02]  /*0890*/  LEA R10, R22, UR4, 0x2 ;  /* 0x00000004160a7c11 */ /* 0x000fe4000f8e10ff */
[----:B------:R-:W-:Y:S02]  /*08a0*/  LEA R21, R31, UR4, 0x2 ;  /* 0x000000041f157c11 */ /* 0x000fe4000f8e10ff */
[----:B------:R-:W-:Y:S01]  /*08b0*/  LEA R20, R13, UR4, 0x2 ;  /* 0x000000040d147c11 */ /* 0x000fe2000f8e10ff */
[----:B------:R-:W-:Y:S01]  /*08c0*/  LDS R12, [R12+0x200] ;  /* 0x000200000c0c7984 */ /* 0x000fe20000000800 */
[----:B------:R-:W-:Y:S02]  /*08d0*/  LEA R17, R17, UR4, 0x3 ;  /* 0x0000000411117c11 */ /* 0x000fe4000f8e18ff */
[----:B------:R-:W-:Y:S01]  /*08e0*/  LEA R33, R0, UR4, 0x3 ;  /* 0x0000000400217c11 */ /* 0x000fe2000f8e18ff */
[----:B------:R-:W-:Y:S01]  /*08f0*/  LDS R10, [R10+0x400] ;  /* 0x000400000a0a7984 */ /* 0x000fe20000000800 */
[----:B------:R-:W-:-:S03]  /*0900*/  LOP3.LUT R32, R32, 0x80, RZ, 0xfc, !PT ;  /* 0x0000008020207812 */ /* 0x000fc600078efcff */
[----:B------:R-:W-:Y:S04]  /*0910*/  LDS R21, [R21] ;  /* 0x0000000015157984 */ /* 0x000fe80000000800 */
[----:B------:R-:W-:Y:S01]  /*0920*/  LDS R20, [R20+0x600] ;  /* 0x0006000014147984 */ /* 0x000fe20000000800 */
[----:B------:R-:W-:Y:S05]  /*0930*/  WARPSYNC.ALL ;  /* 0x0000000000007948 */ /* 0x000fea0003800000 */
[----:B------:R-:W-:Y:S06]  /*0940*/  BAR.SYNC.DEFER_BLOCKING 0x0 ;  /* 0x0000000000007b1d */ /* 0x000fec0000010000 */
[----:B------:R-:W-:-:S02]  /*0950*/  ULDC.64 UR8, c[0x0][0x220] ;  /* 0x0000880000087ab9 */ /* 0x000fc40000000a00 */
[----:B------:R-:W-:-:S04]  /*0960*/  LEA R2, P0, R26, UR8, 0x2 ;  /* 0x000000081a027c11 */ /* 0x000fc8000f8010ff */
[----:B------:R-:W-:Y:S02]  /*0970*/  LEA.HI.X R3, R26, UR9, R27, 0x2, P0 ;  /* 0x000000091a037c11 */ /* 0x000fe400080f141b */
[----:B------:R-:W-:Y:S02]  /*0980*/  LEA R4, P0, R25, UR8, 0x2 ;  /* 0x0000000819047c11 */ /* 0x000fe4000f8010ff */
[----:B------:R-:W-:Y:S02]  /*0990*/  LOP3.LUT R27, R23, 0x7f, RZ, 0xc0, !PT ;  /* 0x0000007f171b7812 */ /* 0x000fe400078ec0ff */
[----:B------:R-:W-:Y:S02]  /*09a0*/  LEA.HI.X R5, R25, UR9, R24, 0x2, P0 ;  /* 0x0000000919057c11 */ /* 0x000fe400080f1418 */
[----:B------:R-:W-:Y:S02]  /*09b0*/  LEA R6, P0, R29, UR8, 0x2 ;  /* 0x000000081d067c11 */ /* 0x000fe4000f8010ff */
[----:B------:R-:W-:-:S02]  /*09c0*/  LEA R25, R18, UR4, 0x2 ;  /* 0x0000000412197c11 */ /* 0x000fc4000f8e10ff */
[----:B------:R-:W-:Y:S02]  /*09d0*/  LEA.HI.X R7, R29, UR9, R30, 0x2, P0 ;  /* 0x000000091d077c11 */ /* 0x000fe400080f141e */
[----:B------:R-:W-:Y:S01]  /*09e0*/  LEA R8, P0, R28, UR8, 0x2 ;  /* 0x000000081c087c11 */ /* 0x000fe2000f8010ff */
[----:B------:R-:W-:Y:S01]  /*09f0*/  IMAD R25, R18, 0x4, R25 ;  /* 0x0000000412197824 */ /* 0x000fe200078e0219 */
[C---:B------:R-:W-:Y:S02]  /*0a00*/  LEA R18, R31.reuse, UR4, 0x2 ;  /* 0x000000041f127c11 */ /* 0x040fe4000f8e10ff */
[----:B------:R-:W-:Y:S01]  /*0a10*/  LEA.HI.X R9, R28, UR9, R9, 0x2, P0 ;  /* 0x000000091c097c11 */ /* 0x000fe200080f1409 */
[----:B------:R-:W-:Y:S01]  /*0a20*/  BAR.SYNC.DEFER_BLOCKING 0x0 ;  /* 0x0000000000007b1d */ /* 0x000fe20000010000 */
[----:B------:R-:W-:Y:S01]  /*0a30*/  LEA.HI R24, R32, R27, RZ, 0x1d ;  /* 0x0000001b20187211 */ /* 0x000fe200078fe8ff */
[----:B------:R-:W-:Y:S01]  /*0a40*/  IMAD R18, R31, 0x4, R18 ;  /* 0x000000041f127824 */ /* 0x000fe200078e0212 */
[----:B------:R-:W-:-:S02]  /*0a50*/  LEA R31, R16, UR4, 0x3 ;  /* 0x00000004101f7c11 */ /* 0x000fc4000f8e18ff */
[----:B------:R-:W-:Y:S02]  /*0a60*/  LEA R24, R24, UR4, 0x3 ;  /* 0x0000000418187c11 */ /* 0x000fe4000f8e18ff */
[----:B------:R-:W-:Y:S02]  /*0a70*/  LEA R26, R22, UR4, 0x3 ;  /* 0x00000004161a7c11 */ /* 0x000fe4000f8e18ff */
[----:B------:R-:W-:Y:S01]  /*0a80*/  LEA R28, R13, UR4, 0x3 ;  /* 0x000000040d1c7c11 */ /* 0x000fe2000f8e18ff */
[----:B------:R-:W-:Y:S04]  /*0a90*/  STS.64 [R25], R2 ;  /* 0x0000000219007388 */ /* 0x000fe80000000a00 */
[----:B------:R1:W-:Y:S04]  /*0aa0*/  STS.64 [R17+0x40], R4 ;  /* 0x0000400411007388 */ /* 0x0003e80000000a00 */
[----:B------:R2:W-:Y:S04]  /*0ab0*/  STS.64 [R31+0x80], R6 ;  /* 0x000080061f007388 */ /* 0x0005e80000000a00 */
[----:B------:R-:W-:Y:S01]  /*0ac0*/  STS.64 [R33+0xc0], R8 ;  /* 0x0000c00821007388 */ /* 0x000fe20000000a00 */
[----:B------:R-:W-:Y:S01]  /*0ad0*/  BAR.SYNC.DEFER_BLOCKING 0x0 ;  /* 0x0000000000007b1d */ /* 0x000fe20000010000 */
[----:B-1----:R-:W-:-:S05]  /*0ae0*/  CS2R R4, SRZ ;  /* 0x0000000000047805 */ /* 0x002fca000001ff00 */
[----:B------:R-:W1:Y:S04]  /*0af0*/  LDS.64 R2, [R18] ;  /* 0x0000000012027984 */ /* 0x000e680000000a00 */
[----:B------:R-:W3:Y:S04]  /*0b00*/  LDS.64 R24, [R24+0x400] ;  /* 0x0004000018187984 */ /* 0x000ee80000000a00 */
[----:B------:R-:W4:Y:S04]  /*0b10*/  LDS.64 R26, [R26+0x800] ;  /* 0x000800001a1a7984 */ /* 0x000f280000000a00 */
[----:B------:R-:W5:Y:S01]  /*0b20*/  LDS.64 R28, [R28+0xc00] ;  /* 0x000c00001c1c7984 */ /* 0x000f620000000a00 */
[----:B--2---:R-:W-:-:S03]  /*0b30*/  IMAD.MOV.U32 R7, RZ, RZ, RZ ;  /* 0x000000ffff077224 */ /* 0x004fc600078e00ff */
[----:B-1----:R1:W2:Y:S04]  /*0b40*/  @!P4 LDG.E.EL R4, desc[UR6][R2.64] ;  /* 0x000000060204c981 */ /* 0x0022a8000c2e1900 */
[----:B---3--:R-:W3:Y:S04]  /*0b50*/  @!P4 LDG.E.EL R5, desc[UR6][R24.64] ;  /* 0x000000061805c981 */ /* 0x008ee8000c2e1900 */
[----:B----4-:R-:W4:Y:S01]  /*0b60*/  @!P4 LDG.E.EL R7, desc[UR6][R26.64] ;  /* 0x000000061a07c981 */ /* 0x010f22000c2e1900 */
[----:B------:R-:W-:-:S06]  /*0b70*/  IMAD.MOV.U32 R9, RZ, RZ, RZ ;  /* 0x000000ffff097224 */ /* 0x000fcc00078e00ff */
[----:B-----5:R-:W5:Y:S01]  /*0b80*/  @!P4 LDG.E.EL R9, desc[UR6][R28.64] ;  /* 0x000000061c09c981 */ /* 0x020f62000c2e1900 */
[C---:B-1----:R-:W-:Y:S01]  /*0b90*/  LOP3.LUT R2, R23.reuse, 0x7, RZ, 0xc0, !PT ;  /* 0x0000000717027812 */ /* 0x042fe200078ec0ff */
[----:B------:R-:W-:Y:S01]  /*0ba0*/  BAR.SYNC.DEFER_BLOCKING 0x0 ;  /* 0x0000000000007b1d */ /* 0x000fe20000010000 */
[----:B------:R-:W-:-:S03]  /*0bb0*/  LOP3.LUT P3, RZ, R23, 0x18, RZ, 0xc0, !PT ;  /* 0x0000001817ff7812 */ /* 0x000fc6000786c0ff */
[----:B------:R-:W-:Y:S02]  /*0bc0*/  IMAD.SHL.U32 R2, R2, 0x10, RZ ;  /* 0x0000001002027824 */ /* 0x000fe400078e00ff */
[----:B--2---:R-:W-:Y:S01]  /*0bd0*/  FADD R8, R21, R4 ;  /* 0x0000000415087221 */ /* 0x004fe20000000000 */
[----:B---3--:R-:W-:-:S04]  /*0be0*/  FADD R12, R12, R5 ;  /* 0x000000050c0c7221 */ /* 0x008fc80000000000 */
[----:B------:R-:W-:Y:S01]  /*0bf0*/  FSEL R4, R8, -INF , !P4 ;  /* 0xff80000008047808 */ /* 0x000fe20006000000 */
[----:B----4-:R-:W-:-:S03]  /*0c00*/  FADD R10, R10, R7 ;  /* 0x000000070a0a7221 */ /* 0x010fc60000000000 */
[----:B------:R-:W-:Y:S02]  /*0c10*/  FSETP.NAN.AND P1, PT, R4, R4, PT ;  /* 0x000000040400720b */ /* 0x000fe40003f28000 */
[----:B------:R-:W-:Y:S02]  /*0c20*/  FSEL R3, R12, -INF , !P4 ;  /* 0xff8000000c037808 */ /* 0x000fe40006000000 */
[----:B------:R-:W-:Y:S02]  /*0c30*/  FSEL R5, R10, -INF , !P4 ;  /* 0xff8000000a057808 */ /* 0x000fe40006000000 */
[----:B------:R-:W-:Y:S01]  /*0c40*/  FSETP.GT.AND P0, PT, R4, R3, PT ;  /* 0x000000030400720b */ /* 0x000fe20003f04000 */
[----:B-----5:R-:W-:Y:S01]  /*0c50*/  FADD R20, R20, R9 ;  /* 0x0000000914147221 */ /* 0x020fe20000000000 */
[----:B------:R-:W-:-:S04]  /*0c60*/  SHF.R.U32.HI R7, RZ, 0x3, R23 ;  /* 0x00000003ff077819 */ /* 0x000fc80000011617 */
[----:B------:R-:W-:Y:S02]  /*0c70*/  LOP3.LUT R7, R2, 0xc, R7, 0xf8, !PT ;  /* 0x0000000c02077812 */ /* 0x000fe400078ef807 */
[----:B------:R-:W-:Y:S02]  /*0c80*/  @!P1 FSEL R4, R4, R3, P0 ;  /* 0x0000000304049208 */ /* 0x000fe40000000000 */
[----:B------:R-:W-:Y:S02]  /*0c90*/  FSEL R3, R20, -INF , !P4 ;  /* 0xff80000014037808 */ /* 0x000fe40006000000 */
[C---:B------:R-:W-:Y:S02]  /*0ca0*/  FSETP.GT.AND P0, PT, R4.reuse, R5, PT ;  /* 0x000000050400720b */ /* 0x040fe40003f04000 */
[----:B------:R-:W-:-:S11]  /*0cb0*/  FSETP.NAN.AND P1, PT, R4, R4, PT ;  /* 0x000000040400720b */ /* 0x000fd60003f28000 */
[----:B------:R-:W-:-:S04]  /*0cc0*/  @!P0 FSEL R4, R4, R5, P1 ;  /* 0x0000000504048208 */ /* 0x000fc80000800000 */
[C---:B------:R-:W-:Y:S02]  /*0cd0*/  FSETP.GT.AND P0, PT, R4.reuse, R3, PT ;  /* 0x000000030400720b */ /* 0x040fe40003f04000 */
[----:B------:R-:W-:-:S11]  /*0ce0*/  FSETP.NAN.AND P1, PT, R4, R4, PT ;  /* 0x000000040400720b */ /* 0x000fd60003f28000 */
[----:B------:R-:W-:-:S04]  /*0cf0*/  @!P0 FSEL R4, R4, R3, P1 ;  /* 0x0000000304048208 */ /* 0x000fc80000800000 */
[C---:B------:R-:W-:Y:S01]  /*0d00*/  FSETP.NAN.AND P1, PT, R4.reuse, R4, PT ;  /* 0x000000040400720b */ /* 0x040fe20003f28000 */
[----:B------:R-:W1:Y:S02]  /*0d10*/  SHFL.BFLY PT, R3, R4, 0x10, 0x1f ;  /* 0x0e001f0004037f89 */ /* 0x000e6400000e0000 */
[----:B-1----:R-:W-:-:S13]  /*0d20*/  FSETP.GT.AND P0, PT, R4, R3, PT ;  /* 0x000000030400720b */ /* 0x002fda0003f04000 */
[----:B------:R-:W-:Y:S02]  /*0d30*/  @!P0 FSEL R4, R4, R3, P1 ;  /* 0x0000000304048208 */ /* 0x000fe40000800000 */
[----:B------:R-:W-:Y:S02]  /*0d40*/  ISETP.GE.AND P1, PT, R23, 0x20, PT ;  /* 0x000000201700780c */ /* 0x000fe40003f26270 */
[C---:B------:R-:W-:Y:S01]  /*0d50*/  FSETP.NAN.AND P5, PT, R4.reuse, R4, PT ;  /* 0x000000040400720b */ /* 0x040fe20003fa8000 */
[----:B------:R-:W1:Y:S02]  /*0d60*/  SHFL.BFLY PT, R3, R4, 0x8, 0x1f ;  /* 0x0d001f0004037f89 */ /* 0x000e6400000e0000 */
[----:B-1----:R-:W-:-:S13]  /*0d70*/  FSETP.GT.AND P0, PT, R4, R3, PT ;  /* 0x000000030400720b */ /* 0x002fda0003f04000 */
[----:B------:R-:W-:-:S05]  /*0d80*/  @!P0 SEL R4, R4, R3, P5 ;  /* 0x0000000304048207 */ /* 0x000fca0002800000 */
[----:B------:R-:W-:Y:S01]  /*0d90*/  @!P3 STS [R7+UR4], R4 ;  /* 0x000000040700b988 */ /* 0x000fe20008000804 */
[----:B------:R-:W-:Y:S06]  /*0da0*/  BAR.SYNC.DEFER_BLOCKING 0x0 ;  /* 0x0000000000007b1d */ /* 0x000fec0000010000 */
[----:B------:R-:W1:Y:S04]  /*0db0*/  @!P1 LDS R16, [R19+UR4] ;  /* 0x0000000413109984 */ /* 0x000e680008000800 */
[----:B-1----:R-:W1:Y:S01]  /*0dc0*/  SHFL.BFLY PT, R3, R16, 0x2, 0x1f ;  /* 0x0c401f0010037f89 */ /* 0x002e6200000e0000 */
[----:B------:R-:W-:-:S02]  /*0dd0*/  FSETP.NAN.AND P5, PT, R16, R16, PT ;  /* 0x000000101000720b */ /* 0x000fc40003fa8000 */
[----:B-1----:R-:W-:-:S04]  /*0de0*/  FSETP.GT.AND P0, PT, R16, R3, PT ;  /* 0x000000031000720b */ /* 0x002fc80003f04000 */
[C---:B------:R-:W-:Y:S02]  /*0df0*/  FSEL R3, R16.reuse, R3, P0 ;  /* 0x0000000310037208 */ /* 0x040fe40000000000 */
[C---:B------:R-:W-:Y:S02]  /*0e00*/  LOP3.LUT P0, RZ, R23.reuse, 0x3, RZ, 0xc0, !PT ;  /* 0x0000000317ff7812 */ /* 0x040fe4000780c0ff */
[----:B------:R-:W-:Y:S02]  /*0e10*/  FSEL R6, R16, R3, P5 ;  /* 0x0000000310067208 */ /* 0x000fe40002800000 */
[C---:B------:R-:W-:Y:S01]  /*0e20*/  ISETP.LT.AND P0, PT, R23.reuse, 0x20, !P0 ;  /* 0x000000201700780c */ /* 0x040fe20004701270 */
[----:B------:R-:W-:Y:S01]  /*0e30*/  IMAD.SHL.U32 R23, R23, 0x40, RZ ;  /* 0x0000004017177824 */ /* 0x000fe200078e00ff */
[C---:B------:R-:W-:Y:S01]  /*0e40*/  FSETP.NAN.AND P6, PT, R6.reuse, R6, PT ;  /* 0x000000060600720b */ /* 0x040fe20003fc8000 */
[----:B------:R-:W1:Y:S02]  /*0e50*/  SHFL.BFLY PT, R3, R6, 0x1, 0x1f ;  /* 0x0c201f0006037f89 */ /* 0x000e6400000e0000 */
[----:B-1----:R-:W-:-:S13]  /*0e60*/  FSETP.GT.AND P5, PT, R6, R3, PT ;  /* 0x000000030600720b */ /* 0x002fda0003fa4000 */
[----:B------:R-:W-:-:S05]  /*0e70*/  @!P5 SEL R6, R6, R3, P6 ;  /* 0x000000030606d207 */ /* 0x000fca0003000000 */
[----:B------:R-:W-:Y:S01]  /*0e80*/  @P0 STS [R19+UR4], R6 ;  /* 0x0000000613000988 */ /* 0x000fe20008000804 */
[----:B------:R-:W-:Y:S06]  /*0e90*/  BAR.SYNC.DEFER_BLOCKING 0x0 ;  /* 0x0000000000007b1d */ /* 0x000fec0000010000 */
[----:B------:R-:W1:Y:S02]  /*0ea0*/  LDS R5, [R2+UR4] ;  /* 0x0000000402057984 */ /* 0x000e640008000800 */
[--C-:B-1----:R-:W-:Y:S01]  /*0eb0*/  FADD R3, R8, -R5.reuse ;  /* 0x8000000508037221 */ /* 0x102fe20000000000 */
[--C-:B------:R-:W-:Y:S01]  /*0ec0*/  FADD R4, R12, -R5.reuse ;  /* 0x800000050c047221 */ /* 0x100fe20000000000 */
[--C-:B------:R-:W-:Y:S01]  /*0ed0*/  FADD R6, R10, -R5.reuse ;  /* 0x800000050a067221 */ /* 0x100fe20000000000 */
[----:B------:R-:W-:Y:S01]  /*0ee0*/  FADD R5, R20, -R5 ;  /* 0x8000000514057221 */ /* 0x000fe20000000000 */
[----:B------:R-:W-:Y:S01]  /*0ef0*/  FMUL R8, R3, 1.4426950216293334961 ;  /* 0x3fb8aa3b03087820 */ /* 0x000fe20000400000 */
[----:B------:R-:W-:Y:S01]  /*0f00*/  FMUL R9, R4, 1.4426950216293334961 ;  /* 0x3fb8aa3b04097820 */ /* 0x000fe20000400000 */
[----:B------:R-:W-:Y:S01]  /*0f10*/  FMUL R10, R6, 1.4426950216293334961 ;  /* 0x3fb8aa3b060a7820 */ /* 0x000fe20000400000 */
[----:B------:R-:W-:Y:S01]  /*0f20*/  FMUL R12, R5, 1.4426950216293334961 ;  /* 0x3fb8aa3b050c7820 */ /* 0x000fe20000400000 */
[----:B------:R-:W-:Y:S01]  /*0f30*/  BAR.SYNC.DEFER_BLOCKING 0x0 ;  /* 0x0000000000007b1d */ /* 0x000fe20000010000 */
[----:B------:R-:W-:-:S02]  /*0f40*/  FSETP.GEU.AND P6, PT, R8, -126, PT ;  /* 0xc2fc00000800780b */ /* 0x000fc40003fce000 */
[----:B------:R-:W-:-:S11]  /*0f50*/  FSETP.GEU.AND P5, PT, R9, -126, PT ;  /* 0xc2fc00000900780b */ /* 0x000fd60003fae000 */
[----:B------:R-:W-:Y:S02]  /*0f60*/  @!P6 FMUL R8, R8, 0.5 ;  /* 0x3f0000000808e820 */ /* 0x000fe40000400000 */
[----:B------:R-:W-:Y:S02]  /*0f70*/  @!P5 FMUL R9, R9, 0.5 ;  /* 0x3f0000000909d820 */ /* 0x000fe40000400000 */
[----:B------:R-:W1:Y:S08]  /*0f80*/  MUFU.EX2 R3, R8 ;  /* 0x0000000800037308 */ /* 0x000e700000000800 */
[----:B------:R-:W2:Y:S01]  /*0f90*/  MUFU.EX2 R4, R9 ;  /* 0x0000000900047308 */ /* 0x000ea20000000800 */
[----:B-1----:R-:W-:Y:S01]  /*0fa0*/  @!P6 FMUL R3, R3, R3 ;  /* 0x000000030303e220 */ /* 0x002fe20000400000 */
[----:B------:R-:W-:Y:S01]  /*0fb0*/  FSETP.GEU.AND P6, PT, R10, -126, PT ;  /* 0xc2fc00000a00780b */ /* 0x000fe20003fce000 */
[----:B--2---:R-:W-:Y:S01]  /*0fc0*/  @!P5 FMUL R4, R4, R4 ;  /* 0x000000040404d220 */ /* 0x004fe20000400000 */
[----:B------:R-:W-:-:S03]  /*0fd0*/  FSETP.GEU.AND P5, PT, R12, -126, PT ;  /* 0xc2fc00000c00780b */ /* 0x000fc60003fae000 */
[----:B------:R-:W-:-:S08]  /*0fe0*/  FADD R9, R3, R4 ;  /* 0x0000000403097221 */ /* 0x000fd00000000000 */
[----:B------:R-:W-:-:S04]  /*0ff0*/  @!P6 FMUL R10, R10, 0.5 ;  /* 0x3f0000000a0ae820 */ /* 0x000fc80000400000 */
[----:B------:R-:W1:Y:S01]  /*1000*/  MUFU.EX2 R6, R10 ;  /* 0x0000000a00067308 */ /* 0x000e620000000800 */
[----:B------:R-:W-:-:S07]  /*1010*/  @!P5 FMUL R12, R12, 0.5 ;  /* 0x3f0000000c0cd820 */ /* 0x000fce0000400000 */
[----:B------:R-:W2:Y:S01]  /*1020*/  MUFU.EX2 R5, R12 ;  /* 0x0000000c00057308 */ /* 0x000ea20000000800 */
[----:B-1----:R-:W-:-:S04]  /*1030*/  @!P6 FMUL R6, R6, R6 ;  /* 0x000000060606e220 */ /* 0x002fc80000400000 */
[----:B------:R-:W-:Y:S01]  /*1040*/  FADD R8, R6, R9 ;  /* 0x0000000906087221 */ /* 0x000fe20000000000 */
[----:B--2---:R-:W-:-:S04]  /*1050*/  @!P5 FMUL R5, R5, R5 ;  /* 0x000000050505d220 */ /* 0x004fc80000400000 */
[----:B------:R-:W-:-:S05]  /*1060*/  FADD R8, R5, R8 ;  /* 0x0000000805087221 */ /* 0x000fca0000000000 */
[----:B------:R-:W-:-:S05]  /*1070*/  FSEL R8, R8, RZ, !P4 ;  /* 0x000000ff08087208 */ /* 0x000fca0006000000 */
[----:B------:R-:W1:Y:S02]  /*1080*/  SHFL.BFLY PT, R9, R8, 0x10, 0x1f ;  /* 0x0e001f0008097f89 */ /* 0x000e6400000e0000 */
[----:B-1----:R-:W-:-:S05]  /*1090*/  FADD R9, R8, R9 ;  /* 0x0000000908097221 */ /* 0x002fca0000000000 */
[----:B------:R-:W1:Y:S02]  /*10a0*/  SHFL.BFLY PT, R10, R9, 0x8, 0x1f ;  /* 0x0d001f00090a7f89 */ /* 0x000e6400000e0000 */
[----:B-1----:R-:W-:Y:S01]  /*10b0*/  FADD R12, R9, R10 ;  /* 0x0000000a090c7221 */ /* 0x002fe20000000000 */
[----:B------:R-:W-:-:S04]  /*10c0*/  SHF.R.U32.HI R9, RZ, 0x2, R19 ;  /* 0x00000002ff097819 */ /* 0x000fc80000011613 */
[----:B------:R1:W-:Y:S01]  /*10d0*/  @!P3 STS [R7+UR4], R12 ;  /* 0x0000000c0700b988 */ /* 0x0003e20008000804 */
[----:B------:R-:W-:Y:S01]  /*10e0*/  LOP3.LUT R9, R9, 0x70, RZ, 0xc0, !PT ;  /* 0x0000007009097812 */ /* 0x000fe200078ec0ff */
[----:B------:R-:W-:Y:S01]  /*10f0*/  BAR.SYNC.DEFER_BLOCKING 0x0 ;  /* 0x0000000000007b1d */ /* 0x000fe20000010000 */
[----:B-1----:R-:W-:-:S05]  /*1100*/  LOP3.LUT R7, R19, 0x1fc, RZ, 0xc0, !PT ;  /* 0x000001fc13077812 */ /* 0x002fca00078ec0ff */
[----:B------:R-:W1:Y:S04]  /*1110*/  @!P1 LDS R0, [R19+UR4] ;  /* 0x0000000413009984 */ /* 0x000e680008000800 */
[----:B-1----:R-:W1:Y:S02]  /*1120*/  SHFL.BFLY PT, R13, R0, 0x2, 0x1f ;  /* 0x0c401f00000d7f89 */ /* 0x002e6400000e0000 */
[----:B-1----:R-:W-:Y:S01]  /*1130*/  FADD R13, R0, R13 ;  /* 0x0000000d000d7221 */ /* 0x002fe20000000000 */
[----:B------:R-:W-:-:S04]  /*1140*/  LOP3.LUT R0, R23, 0x1c0, RZ, 0xc0, !PT ;  /* 0x000001c017007812 */ /* 0x000fc800078ec0ff */
[----:B------:R-:W1:Y:S01]  /*1150*/  SHFL.BFLY PT, R10, R13, 0x1, 0x1f ;  /* 0x0c201f000d0a7f89 */ /* 0x000e6200000e0000 */
[----:B------:R-:W-:Y:S02]  /*1160*/  LOP3.LUT R11, R11, R0, RZ, 0xfc, !PT ;  /* 0x000000000b0b7212 */ /* 0x000fe400078efcff */
[----:B------:R-:W-:-:S05]  /*1170*/  LEA.HI R0, R0, UR4, RZ, 0x1e ;  /* 0x0000000400007c11 */ /* 0x000fca000f8ff0ff */
[----:B------:R-:W-:Y:S02]  /*1180*/  IMAD R0, R11, 0x4, R0 ;  /* 0x000000040b007824 */ /* 0x000fe400078e0200 */
[----:B-1----:R-:W-:-:S05]  /*1190*/  FADD R10, R13, R10 ;  /* 0x0000000a0d0a7221 */ /* 0x002fca0000000000 */
[----:B------:R-:W-:Y:S01]  /*11a0*/  @P0 STS [R19+UR4], R10 ;  /* 0x0000000a13000988 */ /* 0x000fe20008000804 */
[----:B------:R-:W-:Y:S06]  /*11b0*/  BAR.SYNC.DEFER_BLOCKING 0x0 ;  /* 0x0000000000007b1d */ /* 0x000fec0000010000 */
[----:B------:R1:W2:Y:S02]  /*11c0*/  LDS R8, [R2+UR4] ;  /* 0x0000000402087984 */ /* 0x0002a40008000800 */
[----:B-1----:R-:W-:-:S04]  /*11d0*/  VIADD R2, R9, UR4 ;  /* 0x0000000409027c36 */ /* 0x002fc80008000000 */
[----:B------:R-:W-:Y:S01]  /*11e0*/  IMAD R2, R7, 0x4, R2 ;  /* 0x0000000407027824 */ /* 0x000fe200078e0202 */
[----:B------:R-:W-:Y:S01]  /*11f0*/  BAR.SYNC.DEFER_BLOCKING 0x0 ;  /* 0x0000000000007b1d */ /* 0x000fe20000010000 */
[C---:B--2---:R-:W-:Y:S02]  /*1200*/  FSETP.GT.AND P0, PT, |R8|.reuse, 8.50705917302346158658e+37, PT ;  /* 0x7e8000000800780b */ /* 0x044fe40003f04200 */
[----:B------:R-:W-:-:S11]  /*1210*/  FSETP.GEU.AND P1, PT, |R8|, 1.175494350822287508e-38, PT ;  /* 0x008000000800780b */ /* 0x000fd60003f2e200 */
[----:B------:R-:W-:Y:S01]  /*1220*/  @P0 FMUL R8, R8, 0.25 ;  /* 0x3e80000008080820 */ /* 0x000fe20000400000 */
[----:B------:R-:W-:Y:S01]  /*1230*/  @P0 FMUL R3, R3, 0.25 ;  /* 0x3e80000003030820 */ /* 0x000fe20000400000 */
[----:B------:R-:W-:Y:S01]  /*1240*/  @P0 FMUL R4, R4, 0.25 ;  /* 0x3e80000004040820 */ /* 0x000fe20000400000 */
[----:B------:R-:W-:Y:S01]  /*1250*/  @P0 FMUL R6, R6, 0.25 ;  /* 0x3e80000006060820 */ /* 0x000fe20000400000 */
[----:B------:R-:W-:Y:S01]  /*1260*/  @!P1 FMUL R8, R8, 16777216 ;  /* 0x4b80000008089820 */ /* 0x000fe20000400000 */
[----:B------:R-:W-:Y:S01]  /*1270*/  @P0 FMUL R5, R5, 0.25 ;  /* 0x3e80000005050820 */ /* 0x000fe20000400000 */
[----:B------:R-:W-:Y:S01]  /*1280*/  @!P1 FMUL R3, R3, 16777216 ;  /* 0x4b80000003039820 */ /* 0x000fe20000400000 */
[----:B------:R-:W-:Y:S01]  /*1290*/  @!P1 FMUL R4, R4, 16777216 ;  /* 0x4b80000004049820 */ /* 0x000fe20000400000 */
[----:B------:R-:W-:Y:S01]  /*12a0*/  @!P1 FMUL R6, R6, 16777216 ;  /* 0x4b80000006069820 */ /* 0x000fe20000400000 */
[----:B------:R-:W-:Y:S01]  /*12b0*/  @!P1 FMUL R5, R5, 16777216 ;  /* 0x4b80000005059820 */ /* 0x000fe20000400000 */
[----:B------:R-:W1:Y:S02]  /*12c0*/  MUFU.RCP R8, R8 ;  /* 0x0000000800087308 */ /* 0x000e640000001000 */
[C---:B-1----:R-:W-:Y:S01]  /*12d0*/  FMUL R3, R8.reuse, R3 ;  /* 0x0000000308037220 */ /* 0x042fe20000400000 */
[C---:B------:R-:W-:Y:S01]  /*12e0*/  FMUL R4, R8.reuse, R4 ;  /* 0x0000000408047220 */ /* 0x040fe20000400000 */
[C---:B------:R-:W-:Y:S01]  /*12f0*/  FMUL R6, R8.reuse, R6 ;  /* 0x0000000608067220 */ /* 0x040fe20000400000 */
[----:B------:R-:W-:-:S02]  /*1300*/  FMUL R5, R8, R5 ;  /* 0x0000000508057220 */ /* 0x000fc40000400000 */
[----:B------:R1:W-:Y:S04]  /*1310*/  STS [R0], R3 ;  /* 0x0000000300007388 */ /* 0x0003e80000000800 */
[----:B------:R1:W-:Y:S04]  /*1320*/  STS [R0+0x40], R4 ;  /* 0x0000400400007388 */ /* 0x0003e80000000800 */
[----:B------:R1:W-:Y:S04]  /*1330*/  STS [R0+0x80], R6 ;  /* 0x0000800600007388 */ /* 0x0003e80000000800 */
[----:B------:R1:W-:Y:S01]  /*1340*/  STS [R0+0xc0], R5 ;  /* 0x0000c00500007388 */ /* 0x0003e20000000800 */
[----:B------:R-:W-:Y:S06]  /*1350*/  BAR.SYNC.DEFER_BLOCKING 0x0 ;  /* 0x0000000000007b1d */ /* 0x000fec0000010000 */
[----:B-1----:R-:W-:Y:S05]  /*1360*/  @P2 EXIT ;  /* 0x000000000000294d */ /* 0x002fea0003800000 */
[----:B------:R-:W0:Y:S04]  /*1370*/  LDS.128 R4, [R2] ;  /* 0x0000000002047984 */ /* 0x000e280000000c00 */
[----:B0-----:R-:W-:Y:S01]  /*1380*/  STG.E.128 desc[UR6][R14.64], R4 ;  /* 0x000000040e007986 */ /* 0x001fe2000c101d06 */
[----:B------:R-:W-:Y:S05]  /*1390*/  EXIT ;  /* 0x000000000000794d */ /* 0x000fea0003800000 */
.L_x_1:
[----:B------:R-:W-:-:S00]  /*13a0*/  BRA `(.L_x_1) ;  /* 0xfffffffc00fc7947 */ /* 0x000fc0000383ffff */
[----:B------:R-:W-:-:S00]  /*13b0*/  NOP ;  /* 0x0000000000007918 */ /* 0x000fc00000000000 */
        /* <DEDUP_REMOVED lines=12> */
.L_x_2:


//--------------------- .nv.global.init           --------------------------
	.section	.nv.global.init,"aw",@progbits
.nv.global.init:
	.type		assertFunc_0,@object
	.size		assertFunc_0,(assertMessage_0 - assertFunc_0)
assertFunc_0:
        /*0000*/ 	.byte	0x75, 0x6e, 0x6b, 0x6e, 0x6f, 0x77, 0x6e, 0x00
	.type		assertMessage_0,@object
	.size		assertMessage_0,(assertFile_0 - assertMessage_0)
assertMessage_0:
        /*0008*/ 	.byte	0x69, 0x6e, 0x64, 0x65, 0x78, 0x20, 0x6f, 0x75, 0x74, 0x20, 0x6f, 0x66, 0x20, 0x62, 0x6f, 0x75
        /*0018*/ 	.byte	0x6e, 0x64, 0x73, 0x3a, 0x20, 0x30, 0x20, 0x3c, 0x3d, 0x20, 0x74, 0x6d, 0x70, 0x35, 0x20, 0x3c
        /*0028*/ 	.byte	0x20, 0x32, 0x32, 0x35, 0x00
	.type		assertFile_0,@object
	.size		assertFile_0,(.L_1 - assertFile_0)
assertFile_0:
        /*002d*/ 	.byte	0x69, 0x6e, 0x64, 0x75, 0x63, 0x74, 0x6f, 0x72, 0x5f, 0x63, 0x61, 0x63, 0x68, 0x65, 0x2f, 0x68
        /*003d*/ 	.byte	0x36, 0x2f, 0x63, 0x68, 0x36, 0x70, 0x6a, 0x72, 0x71, 0x68, 0x67, 0x6e, 0x6a, 0x6a, 0x74, 0x79
        /*004d*/ 	.byte	0x6e, 0x70, 0x6d, 0x7a, 0x72, 0x63, 0x79, 0x36, 0x6f, 0x67, 0x77, 0x6f, 0x6f, 0x34, 0x68, 0x69
        /*005d*/ 	.byte	0x33, 0x37, 0x70, 0x75, 0x71, 0x63, 0x78, 0x79, 0x32, 0x61, 0x73, 0x65, 0x6d, 0x73, 0x37, 0x64
        /*006d*/ 	.byte	0x65, 0x6d, 0x79, 0x78, 0x6c, 0x67, 0x2e, 0x70, 0x79, 0x00
.L_1:


//--------------------- .nv.shared.triton_per_fused__softmax_add_4 --------------------------
	.section	.nv.shared.triton_per_fused__softmax_add_4,"aw",@nobits
	.sectionflags	@""
	.align	16
	.zero		1024


//--------------------- .nv.constant0.triton_per_fused__softmax_add_4 --------------------------
	.section	.nv.constant0.triton_per_fused__softmax_add_4,"a",@progbits
	.sectionflags	@""
	.align	4
.nv.constant0.triton_per_fused__softmax_add_4:
	.zero		560


//--------------------- SYMBOLS --------------------------

	.type		__assertfail,@function
